//
// Generated by NVIDIA NVVM Compiler
//
// Compiler Build ID: CL-36424714
// Cuda compilation tools, release 13.0, V13.0.88
// Based on NVVM 20.0.0
//

.version 9.0
.target sm_100
.address_size 64

	// .globl	_Z14rgbToGrayscalePhS_ii
.const .align 4 .b8 SOBEL_X[36] = {255, 255, 255, 255, 0, 0, 0, 0, 1, 0, 0, 0, 254, 255, 255, 255, 0, 0, 0, 0, 2, 0, 0, 0, 255, 255, 255, 255, 0, 0, 0, 0, 1};
.const .align 4 .b8 SOBEL_Y[36] = {255, 255, 255, 255, 254, 255, 255, 255, 255, 255, 255, 255, 0, 0, 0, 0, 0, 0, 0, 0, 0, 0, 0, 0, 1, 0, 0, 0, 2, 0, 0, 0, 1};

.visible .entry _Z14rgbToGrayscalePhS_ii(
	.param .u64 .ptr .align 1 _Z14rgbToGrayscalePhS_ii_param_0,
	.param .u64 .ptr .align 1 _Z14rgbToGrayscalePhS_ii_param_1,
	.param .u32 _Z14rgbToGrayscalePhS_ii_param_2,
	.param .u32 _Z14rgbToGrayscalePhS_ii_param_3
)
{
	.reg .pred 	%p<4>;
	.reg .b16 	%rs<4>;
	.reg .b32 	%r<16>;
	.reg .b32 	%f<7>;
	.reg .b64 	%rd<9>;

	ld.param.u64 	%rd1, [_Z14rgbToGrayscalePhS_ii_param_0];
	ld.param.u64 	%rd2, [_Z14rgbToGrayscalePhS_ii_param_1];
	ld.param.u32 	%r3, [_Z14rgbToGrayscalePhS_ii_param_2];
	ld.param.u32 	%r4, [_Z14rgbToGrayscalePhS_ii_param_3];
	mov.u32 	%r6, %ctaid.x;
	mov.u32 	%r7, %ntid.x;
	mov.u32 	%r8, %tid.x;
	mad.lo.s32 	%r1, %r6, %r7, %r8;
	mov.u32 	%r9, %ctaid.y;
	mov.u32 	%r10, %ntid.y;
	mov.u32 	%r11, %tid.y;
	mad.lo.s32 	%r12, %r9, %r10, %r11;
	setp.ge.s32 	%p1, %r1, %r3;
	setp.ge.s32 	%p2, %r12, %r4;
	or.pred  	%p3, %p1, %p2;
	@%p3 bra 	$L__BB0_2;
	cvta.to.global.u64 	%rd3, %rd1;
	cvta.to.global.u64 	%rd4, %rd2;
	mad.lo.s32 	%r13, %r3, %r12, %r1;
	mul.lo.s32 	%r14, %r13, 3;
	cvt.s64.s32 	%rd5, %r14;
	add.s64 	%rd6, %rd3, %rd5;
	ld.global.u8 	%rs1, [%rd6];
	cvt.rn.f32.u16 	%f1, %rs1;
	ld.global.u8 	%rs2, [%rd6+1];
	cvt.rn.f32.u16 	%f2, %rs2;
	mul.f32 	%f3, %f2, 0f3F1645A2;
	fma.rn.f32 	%f4, %f1, 0f3E991687, %f3;
	ld.global.u8 	%rs3, [%rd6+2];
	cvt.rn.f32.u16 	%f5, %rs3;
	fma.rn.f32 	%f6, %f5, 0f3DE978D5, %f4;
	cvt.rzi.u32.f32 	%r15, %f6;
	cvt.s64.s32 	%rd7, %r13;
	add.s64 	%rd8, %rd4, %rd7;
	st.global.u8 	[%rd8], %r15;
$L__BB0_2:
	ret;

}
	// .globl	_Z11sobelFilterPhS_ii
.visible .entry _Z11sobelFilterPhS_ii(
	.param .u64 .ptr .align 1 _Z11sobelFilterPhS_ii_param_0,
	.param .u64 .ptr .align 1 _Z11sobelFilterPhS_ii_param_1,
	.param .u32 _Z11sobelFilterPhS_ii_param_2,
	.param .u32 _Z11sobelFilterPhS_ii_param_3
)
{
	.reg .pred 	%p<8>;
	.reg .b32 	%r<70>;
	.reg .b32 	%f<3>;
	.reg .b64 	%rd<12>;

	ld.param.u64 	%rd1, [_Z11sobelFilterPhS_ii_param_0];
	ld.param.u64 	%rd2, [_Z11sobelFilterPhS_ii_param_1];
	ld.param.u32 	%r4, [_Z11sobelFilterPhS_ii_param_2];
	ld.param.u32 	%r5, [_Z11sobelFilterPhS_ii_param_3];
	mov.u32 	%r7, %ctaid.x;
	mov.u32 	%r8, %ntid.x;
	mov.u32 	%r9, %tid.x;
	mad.lo.s32 	%r10, %r7, %r8, %r9;
	mov.u32 	%r11, %ctaid.y;
	mov.u32 	%r12, %ntid.y;
	mov.u32 	%r13, %tid.y;
	mad.lo.s32 	%r14, %r11, %r12, %r13;
	setp.lt.s32 	%p1, %r10, 1;
	add.s32 	%r15, %r4, -1;
	setp.ge.s32 	%p2, %r10, %r15;
	or.pred  	%p3, %p1, %p2;
	setp.eq.s32 	%p4, %r14, 0;
	or.pred  	%p5, %p4, %p3;
	add.s32 	%r16, %r5, -1;
	setp.ge.s32 	%p6, %r14, %r16;
	or.pred  	%p7, %p5, %p6;
	@%p7 bra 	$L__BB1_2;
	cvta.to.global.u64 	%rd3, %rd2;
	cvta.to.global.u64 	%rd4, %rd1;
	add.s32 	%r17, %r14, -1;
	mad.lo.s32 	%r18, %r17, %r4, %r10;
	add.s32 	%r19, %r18, -1;
	cvt.s64.s32 	%rd5, %r19;
	add.s64 	%rd6, %rd4, %rd5;
	ld.global.u8 	%r20, [%rd6];
	ld.const.u32 	%r21, [SOBEL_X];
	mul.lo.s32 	%r22, %r21, %r20;
	ld.const.u32 	%r23, [SOBEL_Y];
	mul.lo.s32 	%r24, %r23, %r20;
	ld.global.u8 	%r25, [%rd6+1];
	ld.const.u32 	%r26, [SOBEL_X+4];
	mad.lo.s32 	%r27, %r26, %r25, %r22;
	ld.const.u32 	%r28, [SOBEL_Y+4];
	mad.lo.s32 	%r29, %r28, %r25, %r24;
	ld.global.u8 	%r30, [%rd6+2];
	ld.const.u32 	%r31, [SOBEL_X+8];
	mad.lo.s32 	%r32, %r31, %r30, %r27;
	ld.const.u32 	%r33, [SOBEL_Y+8];
	mad.lo.s32 	%r34, %r33, %r30, %r29;
	add.s32 	%r35, %r18, %r4;
	cvt.s64.s32 	%rd7, %r4;
	add.s64 	%rd8, %rd6, %rd7;
	ld.global.u8 	%r36, [%rd8];
	ld.const.u32 	%r37, [SOBEL_X+12];
	mad.lo.s32 	%r38, %r37, %r36, %r32;
	ld.const.u32 	%r39, [SOBEL_Y+12];
	mad.lo.s32 	%r40, %r39, %r36, %r34;
	cvt.s64.s32 	%rd9, %r35;
	ld.global.u8 	%r41, [%rd8+1];
	ld.const.u32 	%r42, [SOBEL_X+16];
	mad.lo.s32 	%r43, %r42, %r41, %r38;
	ld.const.u32 	%r44, [SOBEL_Y+16];
	mad.lo.s32 	%r45, %r44, %r41, %r40;
	ld.global.u8 	%r46, [%rd8+2];
	ld.const.u32 	%r47, [SOBEL_X+20];
	mad.lo.s32 	%r48, %r47, %r46, %r43;
	ld.const.u32 	%r49, [SOBEL_Y+20];
	mad.lo.s32 	%r50, %r49, %r46, %r45;
	add.s64 	%rd10, %rd8, %rd7;
	ld.global.u8 	%r51, [%rd10];
	ld.const.u32 	%r52, [SOBEL_X+24];
	mad.lo.s32 	%r53, %r52, %r51, %r48;
	ld.const.u32 	%r54, [SOBEL_Y+24];
	mad.lo.s32 	%r55, %r54, %r51, %r50;
	ld.global.u8 	%r56, [%rd10+1];
	ld.const.u32 	%r57, [SOBEL_X+28];
	mad.lo.s32 	%r58, %r57, %r56, %r53;
	ld.const.u32 	%r59, [SOBEL_Y+28];
	mad.lo.s32 	%r60, %r59, %r56, %r55;
	ld.global.u8 	%r61, [%rd10+2];
	ld.const.u32 	%r62, [SOBEL_X+32];
	mad.lo.s32 	%r63, %r62, %r61, %r58;
	ld.const.u32 	%r64, [SOBEL_Y+32];
	mad.lo.s32 	%r65, %r64, %r61, %r60;
	mul.lo.s32 	%r66, %r63, %r63;
	mad.lo.s32 	%r67, %r65, %r65, %r66;
	cvt.rn.f32.u32 	%f1, %r67;
	sqrt.rn.f32 	%f2, %f1;
	cvt.rzi.s32.f32 	%r68, %f2;
	min.s32 	%r69, %r68, 255;
	add.s64 	%rd11, %rd3, %rd9;
	st.global.u8 	[%rd11], %r69;
$L__BB1_2:
	ret;

}


// ===== COMPILED SASS (sm_100) =====

	.target	sm_100

	.elftype	@"ET_EXEC"


//--------------------- .note.nv.tkinfo           --------------------------
	.section	.note.nv.tkinfo,"",@"SHT_NOTE"
	.sectionflags	@"SHF_NOTE_NV_TKINFO"
	.tkinfo
        /*0018*/ 	.word	0x00000002
        /*0030*/ 	.string	""
        /*0030*/ 	.string	"ptxas"
        /*0030*/ 	.string	"Cuda compilation tools, release 13.0, V13.0.88"
        /*0030*/ 	.string	"Build cuda_13.0.r13.0/compiler.36424714_0"
        /*0030*/ 	.string	"-arch sm_100 -m 64 "



//--------------------- .note.nv.cuinfo           --------------------------
	.section	.note.nv.cuinfo,"",@"SHT_NOTE"
	.sectionflags	@"SHF_NOTE_NV_CUINFO"
        /*0018*/ 	.short	0x0002
        /*001a*/ 	.short	0x0064
        /*001c*/ 	.short	0x0082
	.zero		2


//--------------------- .nv.info                  --------------------------
	.section	.nv.info,"",@"SHT_CUDA_INFO"
	.align	4


	//----- nvinfo : EIATTR_REGCOUNT
	.align		4
        /*0000*/ 	.byte	0x04, 0x2f
        /*0002*/ 	.short	(.L_3 - .L_2)
	.align		4
.L_2:
        /*0004*/ 	.word	index@(_Z14rgbToGrayscalePhS_ii)
        /*0008*/ 	.word	0x0000000a


	//----- nvinfo : EIATTR_FRAME_SIZE
	.align		4
.L_3:
        /*000c*/ 	.byte	0x04, 0x11
        /*000e*/ 	.short	(.L_5 - .L_4)
	.align		4
.L_4:
        /*0010*/ 	.word	index@(_Z14rgbToGrayscalePhS_ii)
        /*0014*/ 	.word	0x00000000


	//----- nvinfo : EIATTR_REGCOUNT
	.align		4
.L_5:
        /*0018*/ 	.byte	0x04, 0x2f
        /*001a*/ 	.short	(.L_7 - .L_6)
	.align		4
.L_6:
        /*001c*/ 	.word	index@(_Z11sobelFilterPhS_ii)
        /*0020*/ 	.word	0x0000001a


	//----- nvinfo : EIATTR_FRAME_SIZE
	.align		4
.L_7:
        /*0024*/ 	.byte	0x04, 0x11
        /*0026*/ 	.short	(.L_9 - .L_8)
	.align		4
.L_8:
        /*0028*/ 	.word	index@($__internal_0_$__cuda_sm20_sqrt_rn_f32_slowpath)
        /*002c*/ 	.word	0x00000000


	//----- nvinfo : EIATTR_FRAME_SIZE
	.align		4
.L_9:
        /*0030*/ 	.byte	0x04, 0x11
        /*0032*/ 	.short	(.L_11 - .L_10)
	.align		4
.L_10:
        /*0034*/ 	.word	index@(_Z11sobelFilterPhS_ii)
        /*0038*/ 	.word	0x00000000


	//----- nvinfo : EIATTR_MIN_STACK_SIZE
	.align		4
.L_11:
        /*003c*/ 	.byte	0x04, 0x12
        /*003e*/ 	.short	(.L_13 - .L_12)
	.align		4
.L_12:
        /*0040*/ 	.word	index@(_Z11sobelFilterPhS_ii)
        /*0044*/ 	.word	0x00000000


	//----- nvinfo : EIATTR_MIN_STACK_SIZE
	.align		4
.L_13:
        /*0048*/ 	.byte	0x04, 0x12
        /*004a*/ 	.short	(.L_15 - .L_14)
	.align		4
.L_14:
        /*004c*/ 	.word	index@(_Z14rgbToGrayscalePhS_ii)
        /*0050*/ 	.word	0x00000000
.L_15:


//--------------------- .nv.compat                --------------------------
	.section	.nv.compat,"",@"SHT_CUDA_COMPAT_INFO"
	.align	4
        /*0000*/ 	.byte	0x02, 0x09, 0x00, 0x00, 0x02, 0x02, 0x01, 0x00, 0x02, 0x05, 0x05, 0x00, 0x03, 0x07, 0x01, 0x01
        /*0010*/ 	.byte	0x02, 0x03, 0x00, 0x00, 0x02, 0x06, 0x01, 0x00, 0x04, 0x0b, 0x08, 0x00, 0x01, 0x00, 0x00, 0x00
        /*0020*/ 	.byte	0x00, 0x00, 0x00, 0x00


//--------------------- .nv.info._Z11sobelFilterPhS_ii --------------------------
	.section	.nv.info._Z11sobelFilterPhS_ii,"",@"SHT_CUDA_INFO"
	.sectionflags	@""
	.align	4


	//----- nvinfo : EIATTR_CUDA_API_VERSION
	.align		4
        /*0000*/ 	.byte	0x04, 0x37
        /*0002*/ 	.short	(.L_17 - .L_16)
.L_16:
        /*0004*/ 	.word	0x00000082


	//----- nvinfo : EIATTR_KPARAM_INFO
	.align		4
.L_17:
        /*0008*/ 	.byte	0x04, 0x17
        /*000a*/ 	.short	(.L_19 - .L_18)
.L_18:
        /*000c*/ 	.word	0x00000000
        /*0010*/ 	.short	0x0003
        /*0012*/ 	.short	0x0014
        /*0014*/ 	.byte	0x00, 0xf0, 0x11, 0x00


	//----- nvinfo : EIATTR_KPARAM_INFO
	.align		4
.L_19:
        /*0018*/ 	.byte	0x04, 0x17
        /*001a*/ 	.short	(.L_21 - .L_20)
.L_20:
        /*001c*/ 	.word	0x00000000
        /*0020*/ 	.short	0x0002
        /*0022*/ 	.short	0x0010
        /*0024*/ 	.byte	0x00, 0xf0, 0x11, 0x00


	//----- nvinfo : EIATTR_KPARAM_INFO
	.align		4
.L_21:
        /*0028*/ 	.byte	0x04, 0x17
        /*002a*/ 	.short	(.L_23 - .L_22)
.L_22:
        /*002c*/ 	.word	0x00000000
        /*0030*/ 	.short	0x0001
        /*0032*/ 	.short	0x0008
        /*0034*/ 	.byte	0x00, 0xf5, 0x21, 0x00


	//----- nvinfo : EIATTR_KPARAM_INFO
	.align		4
.L_23:
        /*0038*/ 	.byte	0x04, 0x17
        /*003a*/ 	.short	(.L_25 - .L_24)
.L_24:
        /*003c*/ 	.word	0x00000000
        /*0040*/ 	.short	0x0000
        /*0042*/ 	.short	0x0000
        /*0044*/ 	.byte	0x00, 0xf5, 0x21, 0x00


	//----- nvinfo : EIATTR_SPARSE_MMA_MASK
	.align		4
.L_25:
        /*0048*/ 	.byte	0x03, 0x50
        /*004a*/ 	.short	0x0000


	//----- nvinfo : EIATTR_MAXREG_COUNT
	.align		4
        /*004c*/ 	.byte	0x03, 0x1b
        /*004e*/ 	.short	0x00ff


	//----- nvinfo : EIATTR_MERCURY_ISA_VERSION
	.align		4
        /*0050*/ 	.byte	0x03, 0x5f
        /*0052*/ 	.short	0x0101


	//----- nvinfo : EIATTR_VRC_CTA_INIT_COUNT
	.align		4
        /*0054*/ 	.byte	0x02, 0x4a
	.zero		1
	.zero		1


	//----- nvinfo : EIATTR_EXIT_INSTR_OFFSETS
	.align		4
        /*0058*/ 	.byte	0x04, 0x1c
        /*005a*/ 	.short	(.L_27 - .L_26)


	//   ....[0]....
.L_26:
        /*005c*/ 	.word	0x00000100


	//   ....[1]....
        /*0060*/ 	.word	0x00000540


	//----- nvinfo : EIATTR_CRS_STACK_SIZE
	.align		4
.L_27:
        /*0064*/ 	.byte	0x04, 0x1e
        /*0066*/ 	.short	(.L_29 - .L_28)
.L_28:
        /*0068*/ 	.word	0x00000000


	//----- nvinfo : EIATTR_CBANK_PARAM_SIZE
	.align		4
.L_29:
        /*006c*/ 	.byte	0x03, 0x19
        /*006e*/ 	.short	0x0018


	//----- nvinfo : EIATTR_PARAM_CBANK
	.align		4
        /*0070*/ 	.byte	0x04, 0x0a
        /*0072*/ 	.short	(.L_31 - .L_30)
	.align		4
.L_30:
        /*0074*/ 	.word	index@(.nv.constant0._Z11sobelFilterPhS_ii)
        /*0078*/ 	.short	0x0380
        /*007a*/ 	.short	0x0018


	//----- nvinfo : EIATTR_SW_WAR
	.align		4
.L_31:
        /*007c*/ 	.byte	0x04, 0x36
        /*007e*/ 	.short	(.L_33 - .L_32)
.L_32:
        /*0080*/ 	.word	0x00000008
.L_33:


//--------------------- .nv.info._Z14rgbToGrayscalePhS_ii --------------------------
	.section	.nv.info._Z14rgbToGrayscalePhS_ii,"",@"SHT_CUDA_INFO"
	.sectionflags	@""
	.align	4


	//----- nvinfo : EIATTR_CUDA_API_VERSION
	.align		4
        /*0000*/ 	.byte	0x04, 0x37
        /*0002*/ 	.short	(.L_35 - .L_34)
.L_34:
        /*0004*/ 	.word	0x00000082


	//----- nvinfo : EIATTR_KPARAM_INFO
	.align		4
.L_35:
        /*0008*/ 	.byte	0x04, 0x17
        /*000a*/ 	.short	(.L_37 - .L_36)
.L_36:
        /*000c*/ 	.word	0x00000000
        /*0010*/ 	.short	0x0003
        /*0012*/ 	.short	0x0014
        /*0014*/ 	.byte	0x00, 0xf0, 0x11, 0x00


	//----- nvinfo : EIATTR_KPARAM_INFO
	.align		4
.L_37:
        /*0018*/ 	.byte	0x04, 0x17
        /*001a*/ 	.short	(.L_39 - .L_38)
.L_38:
        /*001c*/ 	.word	0x00000000
        /*0020*/ 	.short	0x0002
        /*0022*/ 	.short	0x0010
        /*0024*/ 	.byte	0x00, 0xf0, 0x11, 0x00


	//----- nvinfo : EIATTR_KPARAM_INFO
	.align		4
.L_39:
        /*0028*/ 	.byte	0x04, 0x17
        /*002a*/ 	.short	(.L_41 - .L_40)
.L_40:
        /*002c*/ 	.word	0x00000000
        /*0030*/ 	.short	0x0001
        /*0032*/ 	.short	0x0008
        /*0034*/ 	.byte	0x00, 0xf5, 0x21, 0x00


	//----- nvinfo : EIATTR_KPARAM_INFO
	.align		4
.L_41:
        /*0038*/ 	.byte	0x04, 0x17
        /*003a*/ 	.short	(.L_43 - .L_42)
.L_42:
        /*003c*/ 	.word	0x00000000
        /*0040*/ 	.short	0x0000
        /*0042*/ 	.short	0x0000
        /*0044*/ 	.byte	0x00, 0xf5, 0x21, 0x00


	//----- nvinfo : EIATTR_SPARSE_MMA_MASK
	.align		4
.L_43:
        /*0048*/ 	.byte	0x03, 0x50
        /*004a*/ 	.short	0x0000


	//----- nvinfo : EIATTR_MAXREG_COUNT
	.align		4
        /*004c*/ 	.byte	0x03, 0x1b
        /*004e*/ 	.short	0x00ff


	//----- nvinfo : EIATTR_MERCURY_ISA_VERSION
	.align		4
        /*0050*/ 	.byte	0x03, 0x5f
        /*0052*/ 	.short	0x0101


	//----- nvinfo : EIATTR_VRC_CTA_INIT_COUNT
	.align		4
        /*0054*/ 	.byte	0x02, 0x4a
	.zero		1
	.zero		1


	//----- nvinfo : EIATTR_EXIT_INSTR_OFFSETS
	.align		4
        /*0058*/ 	.byte	0x04, 0x1c
        /*005a*/ 	.short	(.L_45 - .L_44)


	//   ....[0]....
.L_44:
        /*005c*/ 	.word	0x000000c0


	//   ....[1]....
        /*0060*/ 	.word	0x00000200


	//----- nvinfo : EIATTR_CBANK_PARAM_SIZE
	.align		4
.L_45:
        /*0064*/ 	.byte	0x03, 0x19
        /*0066*/ 	.short	0x0018


	//----- nvinfo : EIATTR_PARAM_CBANK
	.align		4
        /*0068*/ 	.byte	0x04, 0x0a
        /*006a*/ 	.short	(.L_47 - .L_46)
	.align		4
.L_46:
        /*006c*/ 	.word	index@(.nv.constant0._Z14rgbToGrayscalePhS_ii)
        /*0070*/ 	.short	0x0380
        /*0072*/ 	.short	0x0018


	//----- nvinfo : EIATTR_SW_WAR
	.align		4
.L_47:
        /*0074*/ 	.byte	0x04, 0x36
        /*0076*/ 	.short	(.L_49 - .L_48)
.L_48:
        /*0078*/ 	.word	0x00000008
.L_49:


//--------------------- .nv.callgraph             --------------------------
	.section	.nv.callgraph,"",@"SHT_CUDA_CALLGRAPH"
	.align	4
	.sectionentsize	8
	.align		4
        /*0000*/ 	.word	0x00000000
	.align		4
        /*0004*/ 	.word	0xffffffff
	.align		4
        /*0008*/ 	.word	0x00000000
	.align		4
        /*000c*/ 	.word	0xfffffffe
	.align		4
        /*0010*/ 	.word	0x00000000
	.align		4
        /*0014*/ 	.word	0xfffffffd
	.align		4
        /*0018*/ 	.word	0x00000000
	.align		4
        /*001c*/ 	.word	0xfffffffc


//--------------------- .nv.constant3             --------------------------
	.section	.nv.constant3,"a",@progbits
	.align	4
.nv.constant3:
	.type		SOBEL_X,@object
	.size		SOBEL_X,(SOBEL_Y - SOBEL_X)
SOBEL_X:
        /*0000*/ 	.byte	0xff, 0xff, 0xff, 0xff, 0x00, 0x00, 0x00, 0x00, 0x01, 0x00, 0x00, 0x00, 0xfe, 0xff, 0xff, 0xff
        /*0010*/ 	.byte	0x00, 0x00, 0x00, 0x00, 0x02, 0x00, 0x00, 0x00, 0xff, 0xff, 0xff, 0xff, 0x00, 0x00, 0x00, 0x00
        /*0020*/ 	.byte	0x01, 0x00, 0x00, 0x00
	.type		SOBEL_Y,@object
	.size		SOBEL_Y,(.L_1 - SOBEL_Y)
SOBEL_Y:
        /*0024*/ 	.byte	0xff, 0xff, 0xff, 0xff, 0xfe, 0xff, 0xff, 0xff, 0xff, 0xff, 0xff, 0xff, 0x00, 0x00, 0x00, 0x00
        /*0034*/ 	.byte	0x00, 0x00, 0x00, 0x00, 0x00, 0x00, 0x00, 0x00, 0x01, 0x00, 0x00, 0x00, 0x02, 0x00, 0x00, 0x00
        /*0044*/ 	.byte	0x01, 0x00, 0x00, 0x00
.L_1:


//--------------------- .text._Z11sobelFilterPhS_ii --------------------------
	.section	.text._Z11sobelFilterPhS_ii,"ax",@progbits
	.align	128
        .global         _Z11sobelFilterPhS_ii
        .type           _Z11sobelFilterPhS_ii,@function
        .size           _Z11sobelFilterPhS_ii,(.L_x_6 - _Z11sobelFilterPhS_ii)
        .other          _Z11sobelFilterPhS_ii,@"STO_CUDA_ENTRY STV_DEFAULT"
_Z11sobelFilterPhS_ii:
.text._Z11sobelFilterPhS_ii:
[----:B------:R-:W-:Y:S01]  /*0000*/  LDC R1, c[0x0][0x37c] ;  /* 0x0000df00ff017b82 */ /* 0x000fe20000000800 */
[----:B------:R-:W0:Y:S07]  /*0010*/  S2R R3, SR_TID.X ;  /* 0x0000000000037919 */ /* 0x000e2e0000002100 */
[----:B------:R-:W0:Y:S01]  /*0020*/  S2UR UR5, SR_CTAID.X ;  /* 0x00000000000579c3 */ /* 0x000e220000002500 */
[----:B------:R-:W1:Y:S01]  /*0030*/  LDCU.64 UR8, c[0x0][0x390] ;  /* 0x00007200ff0877ac */ /* 0x000e620008000a00 */
[----:B------:R-:W2:Y:S06]  /*0040*/  S2R R5, SR_TID.Y ;  /* 0x0000000000057919 */ /* 0x000eac0000002200 */
[----:B------:R-:W0:Y:S08]  /*0050*/  LDC R0, c[0x0][0x360] ;  /* 0x0000d800ff007b82 */ /* 0x000e300000000800 */
[----:B------:R-:W2:Y:S01]  /*0060*/  S2UR UR6, SR_CTAID.Y ;  /* 0x00000000000679c3 */ /* 0x000ea20000002600 */
[----:B-1----:R-:W-:-:S07]  /*0070*/  UIADD3 UR4, UPT, UPT, UR8, -0x1, URZ ;  /* 0xffffffff08047890 */ /* 0x002fce000fffe0ff */
[----:B------:R-:W2:Y:S01]  /*0080*/  LDC R2, c[0x0][0x364] ;  /* 0x0000d900ff027b82 */ /* 0x000ea20000000800 */
[----:B0-----:R-:W-:-:S05]  /*0090*/  IMAD R0, R0, UR5, R3 ;  /* 0x0000000500007c24 */ /* 0x001fca000f8e0203 */
[----:B------:R-:W-:Y:S01]  /*00a0*/  ISETP.GE.AND P0, PT, R0, UR4, PT ;  /* 0x0000000400007c0c */ /* 0x000fe2000bf06270 */
[----:B------:R-:W-:-:S03]  /*00b0*/  UIADD3 UR4, UPT, UPT, UR9, -0x1, URZ ;  /* 0xffffffff09047890 */ /* 0x000fc6000fffe0ff */
[----:B------:R-:W-:Y:S01]  /*00c0*/  ISETP.LT.OR P0, PT, R0, 0x1, P0 ;  /* 0x000000010000780c */ /* 0x000fe20000701670 */
[----:B--2---:R-:W-:-:S05]  /*00d0*/  IMAD R2, R2, UR6, R5 ;  /* 0x0000000602027c24 */ /* 0x004fca000f8e0205 */
[----:B------:R-:W-:-:S04]  /*00e0*/  ISETP.EQ.OR P0, PT, R2, RZ, P0 ;  /* 0x000000ff0200720c */ /* 0x000fc80000702670 */
[----:B------:R-:W-:-:S13]  /*00f0*/  ISETP.GE.OR P0, PT, R2, UR4, P0 ;  /* 0x0000000402007c0c */ /* 0x000fda0008706670 */
[----:B------:R-:W-:Y:S05]  /*0100*/  @P0 EXIT ;  /* 0x000000000000094d */ /* 0x000fea0003800000 */
[----:B------:R-:W0:Y:S01]  /*0110*/  LDCU.64 UR6, c[0x0][0x380] ;  /* 0x00007000ff0677ac */ /* 0x000e220008000a00 */
[----:B------:R-:W-:Y:S01]  /*0120*/  IADD3 R3, PT, PT, R2, -0x1, RZ ;  /* 0xffffffff02037810 */ /* 0x000fe20007ffe0ff */
[----:B------:R-:W1:Y:S04]  /*0130*/  LDCU.64 UR4, c[0x0][0x358] ;  /* 0x00006b00ff0477ac */ /* 0x000e680008000a00 */
[----:B------:R-:W-:Y:S01]  /*0140*/  IMAD R0, R3, UR8, R0 ;  /* 0x0000000803007c24 */ /* 0x000fe2000f8e0200 */
[----:B------:R-:W2:Y:S04]  /*0150*/  LDCU.128 UR12, c[0x3][URZ] ;  /* 0x00c00000ff0c77ac */ /* 0x000ea80008000c00 */
[----:B------:R-:W-:Y:S01]  /*0160*/  IADD3 R3, PT, PT, R0, -0x1, RZ ;  /* 0xffffffff00037810 */ /* 0x000fe20007ffe0ff */
[----:B------:R-:W3:Y:S01]  /*0170*/  LDCU.128 UR24, c[0x3][0x20] ;  /* 0x00c00400ff1877ac */ /* 0x000ee20008000c00 */
[----:B------:R-:W4:Y:S02]  /*0180*/  LDCU.128 UR16, c[0x3][0x30] ;  /* 0x00c00600ff1077ac */ /* 0x000f240008000c00 */
[----:B0-----:R-:W-:Y:S01]  /*0190*/  IADD3 R2, P0, PT, R3, UR6, RZ ;  /* 0x0000000603027c10 */ /* 0x001fe2000ff1e0ff */
[----:B------:R-:W-:-:S03]  /*01a0*/  USHF.R.S32.HI UR6, URZ, 0x1f, UR8 ;  /* 0x0000001fff067899 */ /* 0x000fc60008011408 */
[----:B------:R-:W-:Y:S01]  /*01b0*/  LEA.HI.X.SX32 R3, R3, UR7, 0x1, P0 ;  /* 0x0000000703037c11 */ /* 0x000fe200080f0eff */
[----:B------:R-:W0:Y:S01]  /*01c0*/  LDCU.128 UR20, c[0x3][0x10] ;  /* 0x00c00200ff1477ac */ /* 0x000e220008000c00 */
[----:B------:R-:W-:-:S03]  /*01d0*/  IADD3 R4, P0, PT, R2, UR8, RZ ;  /* 0x0000000802047c10 */ /* 0x000fc6000ff1e0ff */
[----:B-1----:R-:W2:Y:S01]  /*01e0*/  LDG.E.U8 R8, desc[UR4][R2.64] ;  /* 0x0000000402087981 */ /* 0x002ea2000c1e1100 */
[----:B------:R-:W-:-:S03]  /*01f0*/  IADD3.X R5, PT, PT, R3, UR6, RZ, P0, !PT ;  /* 0x0000000603057c10 */ /* 0x000fc600087fe4ff */
[----:B------:R-:W5:Y:S04]  /*0200*/  LDG.E.U8 R9, desc[UR4][R2.64+0x1] ;  /* 0x0000010402097981 */ /* 0x000f68000c1e1100 */
[----:B------:R2:W4:Y:S01]  /*0210*/  LDG.E.U8 R11, desc[UR4][R2.64+0x2] ;  /* 0x00000204020b7981 */ /* 0x000522000c1e1100 */
[----:B------:R-:W-:-:S03]  /*0220*/  IADD3 R6, P0, PT, R4, UR8, RZ ;  /* 0x0000000804067c10 */ /* 0x000fc6000ff1e0ff */
[----:B------:R-:W4:Y:S01]  /*0230*/  LDG.E.U8 R13, desc[UR4][R4.64] ;  /* 0x00000004040d7981 */ /* 0x000f22000c1e1100 */
[----:B------:R-:W-:Y:S01]  /*0240*/  IADD3.X R7, PT, PT, R5, UR6, RZ, P0, !PT ;  /* 0x0000000605077c10 */ /* 0x000fe200087fe4ff */
[----:B------:R-:W1:Y:S02]  /*0250*/  LDCU.64 UR6, c[0x3][0x40] ;  /* 0x00c00800ff0677ac */ /* 0x000e640008000a00 */
[----:B------:R-:W0:Y:S04]  /*0260*/  LDG.E.U8 R15, desc[UR4][R4.64+0x1] ;  /* 0x00000104040f7981 */ /* 0x000e28000c1e1100 */
[----:B------:R-:W4:Y:S04]  /*0270*/  LDG.E.U8 R17, desc[UR4][R4.64+0x2] ;  /* 0x0000020404117981 */ /* 0x000f28000c1e1100 */
[----:B------:R-:W4:Y:S04]  /*0280*/  LDG.E.U8 R19, desc[UR4][R6.64] ;  /* 0x0000000406137981 */ /* 0x000f28000c1e1100 */
[----:B------:R-:W4:Y:S04]  /*0290*/  LDG.E.U8 R21, desc[UR4][R6.64+0x1] ;  /* 0x0000010406157981 */ /* 0x000f28000c1e1100 */
[----:B------:R-:W4:Y:S01]  /*02a0*/  LDG.E.U8 R23, desc[UR4][R6.64+0x2] ;  /* 0x0000020406177981 */ /* 0x000f22000c1e1100 */
[----:B------:R-:W-:Y:S01]  /*02b0*/  BSSY.RECONVERGENT B0, `(.L_x_0) ;  /* 0x0000022000007945 */ /* 0x000fe20003800200 */
[----:B--2---:R-:W-:-:S02]  /*02c0*/  IMAD R2, R8, UR12, RZ ;  /* 0x0000000c08027c24 */ /* 0x004fc4000f8e02ff */
[----:B---3--:R-:W-:Y:S02]  /*02d0*/  IMAD R8, R8, UR25, RZ ;  /* 0x0000001908087c24 */ /* 0x008fe4000f8e02ff */
[C---:B-----5:R-:W-:Y:S02]  /*02e0*/  IMAD R2, R9.reuse, UR13, R2 ;  /* 0x0000000d09027c24 */ /* 0x060fe4000f8e0202 */
[----:B------:R-:W-:Y:S02]  /*02f0*/  IMAD R8, R9, UR26, R8 ;  /* 0x0000001a09087c24 */ /* 0x000fe4000f8e0208 */
[C---:B----4-:R-:W-:Y:S02]  /*0300*/  IMAD R2, R11.reuse, UR14, R2 ;  /* 0x0000000e0b027c24 */ /* 0x050fe4000f8e0202 */
[----:B------:R-:W-:Y:S02]  /*0310*/  IMAD R8, R11, UR27, R8 ;  /* 0x0000001b0b087c24 */ /* 0x000fe4000f8e0208 */
[----:B------:R-:W-:-:S02]  /*0320*/  IMAD R2, R13, UR15, R2 ;  /* 0x0000000f0d027c24 */ /* 0x000fc4000f8e0202 */
[----:B------:R-:W-:Y:S02]  /*0330*/  IMAD R8, R13, UR16, R8 ;  /* 0x000000100d087c24 */ /* 0x000fe4000f8e0208 */
[C---:B0-----:R-:W-:Y:S02]  /*0340*/  IMAD R2, R15.reuse, UR20, R2 ;  /* 0x000000140f027c24 */ /* 0x041fe4000f8e0202 */
[----:B------:R-:W-:Y:S02]  /*0350*/  IMAD R8, R15, UR17, R8 ;  /* 0x000000110f087c24 */ /* 0x000fe4000f8e0208 */
[C---:B------:R-:W-:Y:S02]  /*0360*/  IMAD R2, R17.reuse, UR21, R2 ;  /* 0x0000001511027c24 */ /* 0x040fe4000f8e0202 */
[----:B------:R-:W-:Y:S02]  /*0370*/  IMAD R8, R17, UR18, R8 ;  /* 0x0000001211087c24 */ /* 0x000fe4000f8e0208 */
[----:B------:R-:W-:-:S02]  /*0380*/  IMAD R2, R19, UR22, R2 ;  /* 0x0000001613027c24 */ /* 0x000fc4000f8e0202 */
[----:B------:R-:W-:Y:S02]  /*0390*/  IMAD R8, R19, UR19, R8 ;  /* 0x0000001313087c24 */ /* 0x000fe4000f8e0208 */
[C---:B------:R-:W-:Y:S02]  /*03a0*/  IMAD R2, R21.reuse, UR23, R2 ;  /* 0x0000001715027c24 */ /* 0x040fe4000f8e0202 */
[----:B-1----:R-:W-:Y:S02]  /*03b0*/  IMAD R8, R21, UR6, R8 ;  /* 0x0000000615087c24 */ /* 0x002fe4000f8e0208 */
[C---:B------:R-:W-:Y:S02]  /*03c0*/  IMAD R2, R23.reuse, UR24, R2 ;  /* 0x0000001817027c24 */ /* 0x040fe4000f8e0202 */
[----:B------:R-:W-:Y:S02]  /*03d0*/  IMAD R8, R23, UR7, R8 ;  /* 0x0000000717087c24 */ /* 0x000fe4000f8e0208 */
[----:B------:R-:W-:-:S04]  /*03e0*/  IMAD R3, R2, R2, RZ ;  /* 0x0000000202037224 */ /* 0x000fc800078e02ff */
[----:B------:R-:W-:-:S05]  /*03f0*/  IMAD R3, R8, R8, R3 ;  /* 0x0000000808037224 */ /* 0x000fca00078e0203 */
[----:B------:R-:W-:-:S04]  /*0400*/  I2FP.F32.U32 R3, R3 ;  /* 0x0000000300037245 */ /* 0x000fc80000201000 */
[----:B------:R-:W-:Y:S01]  /*0410*/  IADD3 R4, PT, PT, R3, -0xd000000, RZ ;  /* 0xf300000003047810 */ /* 0x000fe20007ffe0ff */
[----:B------:R0:W1:Y:S03]  /*0420*/  MUFU.RSQ R2, R3 ;  /* 0x0000000300027308 */ /* 0x0000660000001400 */
[----:B------:R-:W-:Y:S02]  /*0430*/  ISETP.GT.U32.AND P0, PT, R4, 0x727fffff, PT ;  /* 0x727fffff0400780c */ /* 0x000fe40003f04070 */
[----:B------:R-:W-:-:S11]  /*0440*/  IADD3 R4, PT, PT, R0, UR8, RZ ;  /* 0x0000000800047c10 */ /* 0x000fd6000fffe0ff */
[----:B0-----:R-:W-:Y:S05]  /*0450*/  @!P0 BRA `(.L_x_1) ;  /* 0x00000000000c8947 */ /* 0x001fea0003800000 */
[----:B------:R-:W-:-:S07]  /*0460*/  MOV R8, 0x480 ;  /* 0x0000048000087802 */ /* 0x000fce0000000f00 */
[----:B-1----:R-:W-:Y:S05]  /*0470*/  CALL.REL.NOINC `($__internal_0_$__cuda_sm20_sqrt_rn_f32_slowpath) ;  /* 0x0000000000347944 */ /* 0x002fea0003c00000 */
[----:B------:R-:W-:Y:S05]  /*0480*/  BRA `(.L_x_2) ;  /* 0x0000000000107947 */ /* 0x000fea0003800000 */
.L_x_1:
[----:B-1----:R-:W-:Y:S01]  /*0490*/  FMUL.FTZ R0, R3, R2 ;  /* 0x0000000203007220 */ /* 0x002fe20000410000 */
[----:B------:R-:W-:-:S03]  /*04a0*/  FMUL.FTZ R2, R2, 0.5 ;  /* 0x3f00000002027820 */ /* 0x000fc60000410000 */
[----:B------:R-:W-:-:S04]  /*04b0*/  FFMA R3, -R0, R0, R3 ;  /* 0x0000000000037223 */ /* 0x000fc80000000103 */
[----:B------:R-:W-:-:S07]  /*04c0*/  FFMA R0, R3, R2, R0 ;  /* 0x0000000203007223 */ /* 0x000fce0000000000 */
.L_x_2:
[----:B------:R-:W-:Y:S05]  /*04d0*/  BSYNC.RECONVERGENT B0 ;  /* 0x0000000000007941 */ /* 0x000fea0003800200 */
.L_x_0:
[----:B------:R-:W0:Y:S01]  /*04e0*/  LDCU.64 UR6, c[0x0][0x388] ;  /* 0x00007100ff0677ac */ /* 0x000e220008000a00 */
[----:B------:R-:W1:Y:S02]  /*04f0*/  F2I.TRUNC.NTZ R0, R0 ;  /* 0x0000000000007305 */ /* 0x000e64000020f100 */
[----:B-1----:R-:W-:Y:S02]  /*0500*/  VIMNMX R5, PT, PT, R0, 0xff, PT ;  /* 0x000000ff00057848 */ /* 0x002fe40003fe0100 */
[----:B0-----:R-:W-:-:S04]  /*0510*/  IADD3 R2, P0, PT, R4, UR6, RZ ;  /* 0x0000000604027c10 */ /* 0x001fc8000ff1e0ff */
[----:B------:R-:W-:-:S05]  /*0520*/  LEA.HI.X.SX32 R3, R4, UR7, 0x1, P0 ;  /* 0x0000000704037c11 */ /* 0x000fca00080f0eff */
[----:B------:R-:W-:Y:S01]  /*0530*/  STG.E.U8 desc[UR4][R2.64], R5 ;  /* 0x0000000502007986 */ /* 0x000fe2000c101104 */
[----:B------:R-:W-:Y:S05]  /*0540*/  EXIT ;  /* 0x000000000000794d */ /* 0x000fea0003800000 */
        .weak           $__internal_0_$__cuda_sm20_sqrt_rn_f32_slowpath
        .type           $__internal_0_$__cuda_sm20_sqrt_rn_f32_slowpath,@function
        .size           $__internal_0_$__cuda_sm20_sqrt_rn_f32_slowpath,(.L_x_6 - $__internal_0_$__cuda_sm20_sqrt_rn_f32_slowpath)
$__internal_0_$__cuda_sm20_sqrt_rn_f32_slowpath:
[----:B------:R-:W-:-:S13]  /*0550*/  LOP3.LUT P0, RZ, R3, 0x7fffffff, RZ, 0xc0, !PT ;  /* 0x7fffffff03ff7812 */ /* 0x000fda000780c0ff */
[----:B------:R-:W-:Y:S05]  /*0560*/  @!P0 BRA `(.L_x_3) ;  /* 0x0000000000448947 */ /* 0x000fea0003800000 */
[----:B------:R-:W-:Y:S02]  /*0570*/  FSETP.GEU.FTZ.AND P0, PT, R3, RZ, PT ;  /* 0x000000ff0300720b */ /* 0x000fe40003f1e000 */
[----:B------:R-:W-:-:S11]  /*0580*/  MOV R0, R3 ;  /* 0x0000000300007202 */ /* 0x000fd60000000f00 */
[----:B------:R-:W-:Y:S01]  /*0590*/  @!P0 MOV R3, 0x7fffffff ;  /* 0x7fffffff00038802 */ /* 0x000fe20000000f00 */
[----:B------:R-:W-:Y:S06]  /*05a0*/  @!P0 BRA `(.L_x_3) ;  /* 0x0000000000348947 */ /* 0x000fec0003800000 */
[----:B------:R-:W-:-:S13]  /*05b0*/  FSETP.GTU.FTZ.AND P0, PT, |R0|, +INF , PT ;  /* 0x7f8000000000780b */ /* 0x000fda0003f1c200 */
[----:B------:R-:W-:Y:S01]  /*05c0*/  @P0 FADD.FTZ R3, R0, 1 ;  /* 0x3f80000000030421 */ /* 0x000fe20000010000 */
[----:B------:R-:W-:Y:S06]  /*05d0*/  @P0 BRA `(.L_x_3) ;  /* 0x0000000000280947 */ /* 0x000fec0003800000 */
[----:B------:R-:W-:-:S13]  /*05e0*/  FSETP.NEU.FTZ.AND P0, PT, |R0|, +INF , PT ;  /* 0x7f8000000000780b */ /* 0x000fda0003f1d200 */
[----:B------:R-:W-:-:S04]  /*05f0*/  @P0 FFMA R2, R0, 1.84467440737095516160e+19, RZ ;  /* 0x5f80000000020823 */ /* 0x000fc800000000ff */
[----:B------:R-:W0:Y:S02]  /*0600*/  @P0 MUFU.RSQ R3, R2 ;  /* 0x0000000200030308 */ /* 0x000e240000001400 */
[----:B0-----:R-:W-:Y:S01]  /*0610*/  @P0 FMUL.FTZ R5, R2, R3 ;  /* 0x0000000302050220 */ /* 0x001fe20000410000 */
[----:B------:R-:W-:Y:S01]  /*0620*/  @P0 FMUL.FTZ R7, R3, 0.5 ;  /* 0x3f00000003070820 */ /* 0x000fe20000410000 */
[----:B------:R-:W-:Y:S02]  /*0630*/  @!P0 MOV R3, R0 ;  /* 0x0000000000038202 */ /* 0x000fe40000000f00 */
[----:B------:R-:W-:-:S04]  /*0640*/  @P0 FADD.FTZ R6, -R5, -RZ ;  /* 0x800000ff05060221 */ /* 0x000fc80000010100 */
[----:B------:R-:W-:-:S04]  /*0650*/  @P0 FFMA R6, R5, R6, R2 ;  /* 0x0000000605060223 */ /* 0x000fc80000000002 */
[----:B------:R-:W-:-:S04]  /*0660*/  @P0 FFMA R6, R6, R7, R5 ;  /* 0x0000000706060223 */ /* 0x000fc80000000005 */
[----:B------:R-:W-:-:S07]  /*0670*/  @P0 FMUL.FTZ R3, R6, 2.3283064365386962891e-10 ;  /* 0x2f80000006030820 */ /* 0x000fce0000410000 */
.L_x_3:
[----:B------:R-:W-:Y:S01]  /*0680*/  MOV R0, R3 ;  /* 0x0000000300007202 */ /* 0x000fe20000000f00 */
[----:B------:R-:W-:Y:S01]  /*0690*/  HFMA2 R3, -RZ, RZ, 0, 0 ;  /* 0x00000000ff037431 */ /* 0x000fe200000001ff */
[----:B------:R-:W-:-:S04]  /*06a0*/  MOV R2, R8 ;  /* 0x0000000800027202 */ /* 0x000fc80000000f00 */
[----:B------:R-:W-:Y:S05]  /*06b0*/  RET.REL.NODEC R2 `(_Z11sobelFilterPhS_ii) ;  /* 0xfffffff802507950 */ /* 0x000fea0003c3ffff */
.L_x_4:
[----:B------:R-:W-:-:S00]  /*06c0*/  BRA `(.L_x_4) ;  /* 0xfffffffc00fc7947 */ /* 0x000fc0000383ffff */
[----:B------:R-:W-:-:S00]  /*06d0*/  NOP ;  /* 0x0000000000007918 */ /* 0x000fc00000000000 */
        /* <DEDUP_REMOVED lines=10> */
.L_x_6:


//--------------------- .text._Z14rgbToGrayscalePhS_ii --------------------------
	.section	.text._Z14rgbToGrayscalePhS_ii,"ax",@progbits
	.align	128
        .global         _Z14rgbToGrayscalePhS_ii
        .type           _Z14rgbToGrayscalePhS_ii,@function
        .size           _Z14rgbToGrayscalePhS_ii,(.L_x_8 - _Z14rgbToGrayscalePhS_ii)
        .other          _Z14rgbToGrayscalePhS_ii,@"STO_CUDA_ENTRY STV_DEFAULT"
_Z14rgbToGrayscalePhS_ii:
.text._Z14rgbToGrayscalePhS_ii:
[----:B------:R-:W-:Y:S01]  /*0000*/  LDC R1, c[0x0][0x37c] ;  /* 0x0000df00ff017b82 */ /* 0x000fe20000000800 */
[----:B------:R-:W0:Y:S07]  /*0010*/  S2R R2, SR_TID.Y ;  /* 0x0000000000027919 */ /* 0x000e2e0000002200 */
[----:B------:R-:W1:Y:S01]  /*0020*/  LDC R0, c[0x0][0x360] ;  /* 0x0000d800ff007b82 */ /* 0x000e620000000800 */
[----:B------:R-:W2:Y:S01]  /*0030*/  LDCU.64 UR6, c[0x0][0x390] ;  /* 0x00007200ff0677ac */ /* 0x000ea20008000a00 */
[----:B------:R-:W1:Y:S06]  /*0040*/  S2R R5, SR_TID.X ;  /* 0x0000000000057919 */ /* 0x000e6c0000002100 */
[----:B------:R-:W0:Y:S08]  /*0050*/  S2UR UR5, SR_CTAID.Y ;  /* 0x00000000000579c3 */ /* 0x000e300000002600 */
[----:B------:R-:W0:Y:S08]  /*0060*/  LDC R3, c[0x0][0x364] ;  /* 0x0000d900ff037b82 */ /* 0x000e300000000800 */
[----:B------:R-:W1:Y:S01]  /*0070*/  S2UR UR4, SR_CTAID.X ;  /* 0x00000000000479c3 */ /* 0x000e620000002500 */
[----:B0-----:R-:W-:-:S05]  /*0080*/  IMAD R3, R3, UR5, R2 ;  /* 0x0000000503037c24 */ /* 0x001fca000f8e0202 */
[----:B--2---:R-:W-:Y:S01]  /*0090*/  ISETP.GE.AND P0, PT, R3, UR7, PT ;  /* 0x0000000703007c0c */ /* 0x004fe2000bf06270 */
[----:B-1----:R-:W-:-:S05]  /*00a0*/  IMAD R0, R0, UR4, R5 ;  /* 0x0000000400007c24 */ /* 0x002fca000f8e0205 */
[----:B------:R-:W-:-:S13]  /*00b0*/  ISETP.GE.OR P0, PT, R0, UR6, P0 ;  /* 0x0000000600007c0c */ /* 0x000fda0008706670 */
[----:B------:R-:W-:Y:S05]  /*00c0*/  @P0 EXIT ;  /* 0x000000000000094d */ /* 0x000fea0003800000 */
[----:B------:R-:W0:Y:S01]  /*00d0*/  LDCU.128 UR8, c[0x0][0x380] ;  /* 0x00007000ff0877ac */ /* 0x000e220008000c00 */
[----:B------:R-:W-:Y:S01]  /*00e0*/  IMAD R0, R3, UR6, R0 ;  /* 0x0000000603007c24 */ /* 0x000fe2000f8e0200 */
[----:B------:R-:W1:Y:S03]  /*00f0*/  LDCU.64 UR4, c[0x0][0x358] ;  /* 0x00006b00ff0477ac */ /* 0x000e660008000a00 */
[----:B------:R-:W-:-:S05]  /*0100*/  IMAD R3, R0, 0x3, RZ ;  /* 0x0000000300037824 */ /* 0x000fca00078e02ff */
[----:B0-----:R-:W-:-:S04]  /*0110*/  IADD3 R2, P0, PT, R3, UR8, RZ ;  /* 0x0000000803027c10 */ /* 0x001fc8000ff1e0ff */
[----:B------:R-:W-:-:S05]  /*0120*/  LEA.HI.X.SX32 R3, R3, UR9, 0x1, P0 ;  /* 0x0000000903037c11 */ /* 0x000fca00080f0eff */
[----:B-1----:R-:W2:Y:S04]  /*0130*/  LDG.E.U8 R5, desc[UR4][R2.64+0x1] ;  /* 0x0000010402057981 */ /* 0x002ea8000c1e1100 */
[----:B------:R-:W3:Y:S04]  /*0140*/  LDG.E.U8 R4, desc[UR4][R2.64] ;  /* 0x0000000402047981 */ /* 0x000ee8000c1e1100 */
[----:B------:R-:W4:Y:S01]  /*0150*/  LDG.E.U8 R6, desc[UR4][R2.64+0x2] ;  /* 0x0000020402067981 */ /* 0x000f22000c1e1100 */
[----:B--2---:R-:W-:Y:S02]  /*0160*/  I2FP.F32.U32 R5, R5 ;  /* 0x0000000500057245 */ /* 0x004fe40000201000 */
[----:B---3--:R-:W-:-:S03]  /*0170*/  I2FP.F32.U32 R4, R4 ;  /* 0x0000000400047245 */ /* 0x008fc60000201000 */
[----:B------:R-:W-:Y:S01]  /*0180*/  FMUL R5, R5, 0.58700001239776611328 ;  /* 0x3f1645a205057820 */ /* 0x000fe20000400000 */
[----:B----4-:R-:W-:-:S03]  /*0190*/  I2FP.F32.U32 R7, R6 ;  /* 0x0000000600077245 */ /* 0x010fc60000201000 */
[----:B------:R-:W-:-:S04]  /*01a0*/  FFMA R4, R4, 0.29899999499320983887, R5 ;  /* 0x3e99168704047823 */ /* 0x000fc80000000005 */
[----:B------:R-:W-:Y:S01]  /*01b0*/  FFMA R7, R7, 0.11400000005960464478, R4 ;  /* 0x3de978d507077823 */ /* 0x000fe20000000004 */
[----:B------:R-:W-:-:S04]  /*01c0*/  IADD3 R4, P0, PT, R0, UR10, RZ ;  /* 0x0000000a00047c10 */ /* 0x000fc8000ff1e0ff */
[----:B------:R-:W-:Y:S01]  /*01d0*/  LEA.HI.X.SX32 R5, R0, UR11, 0x1, P0 ;  /* 0x0000000b00057c11 */ /* 0x000fe200080f0eff */
[----:B------:R-:W0:Y:S04]  /*01e0*/  F2I.U32.TRUNC.NTZ R7, R7 ;  /* 0x0000000700077305 */ /* 0x000e28000020f000 */
[----:B0-----:R-:W-:Y:S01]  /*01f0*/  STG.E.U8 desc[UR4][R4.64], R7 ;  /* 0x0000000704007986 */ /* 0x001fe2000c101104 */
[----:B------:R-:W-:Y:S05]  /*0200*/  EXIT ;  /* 0x000000000000794d */ /* 0x000fea0003800000 */
.L_x_5:
        /* <DEDUP_REMOVED lines=15> */
.L_x_8:


//--------------------- .nv.shared.reserved.0     --------------------------
	.section	.nv.shared.reserved.0,"aw",@nobits
	.weak		__nv_reservedSMEM_offset_0_alias
	.size		__nv_reservedSMEM_offset_0_alias, 0, 64
	.other		__nv_reservedSMEM_offset_0_alias,@"STO_CUDA_RESERVED_SHARED STV_DEFAULT"
__nv_reservedSMEM_offset_0_alias:
	.zero		0
	.zero		64


//--------------------- .nv.constant0._Z11sobelFilterPhS_ii --------------------------
	.section	.nv.constant0._Z11sobelFilterPhS_ii,"a",@progbits
	.sectionflags	@""
	.align	4
.nv.constant0._Z11sobelFilterPhS_ii:
	.zero		920


//--------------------- .nv.constant0._Z14rgbToGrayscalePhS_ii --------------------------
	.section	.nv.constant0._Z14rgbToGrayscalePhS_ii,"a",@progbits
	.sectionflags	@""
	.align	4
.nv.constant0._Z14rgbToGrayscalePhS_ii:
	.zero		920


//--------------------- SYMBOLS --------------------------

	.type		.nv.reservedSmem.offset0,@object
	.size		.nv.reservedSmem.offset0,0x4
